	.headerflags	@"EF_CUDA_TEXMODE_UNIFIED EF_CUDA_64BIT_ADDRESS EF_CUDA_ACCELERATORS EF_CUDA_SM90 EF_CUDA_VIRTUAL_SM(EF_CUDA_SM90)"
	.elftype	@"ET_EXEC"


//--------------------- .nv.info                  --------------------------
	.section	.nv.info,"",@"SHT_CUDA_INFO"
	.align	4


	//----- nvinfo : EIATTR_REGCOUNT
	.align		4
        /*0000*/ 	.byte	0x04, 0x2f
        /*0002*/ 	.short	(.L_1 - .L_0)
	.align		4
.L_0:
        /*0004*/ 	.word	index@(triton_per_fused_mean_pow_sub_30)
        /*0008*/ 	.word	0x0000000f


	//----- nvinfo : EIATTR_MIN_STACK_SIZE
	.align		4
.L_1:
        /*000c*/ 	.byte	0x04, 0x12
        /*000e*/ 	.short	(.L_3 - .L_2)
	.align		4
.L_2:
        /*0010*/ 	.word	index@(triton_per_fused_mean_pow_sub_30)
        /*0014*/ 	.word	0x00000000


	//----- nvinfo : EIATTR_FRAME_SIZE
	.align		4
.L_3:
        /*0018*/ 	.byte	0x04, 0x11
        /*001a*/ 	.short	(.L_5 - .L_4)
	.align		4
.L_4:
        /*001c*/ 	.word	index@(triton_per_fused_mean_pow_sub_30)
        /*0020*/ 	.word	0x00000000


	//----- nvinfo : EIATTR_MIN_STACK_SIZE
	.align		4
.L_5:
        /*0024*/ 	.byte	0x04, 0x12
        /*0026*/ 	.short	(.L_7 - .L_6)
	.align		4
.L_6:
        /*0028*/ 	.word	index@(triton_per_fused_mean_pow_sub_30)
        /*002c*/ 	.word	0x00000000
.L_7:


//--------------------- .nv.info.triton_per_fused_mean_pow_sub_30 --------------------------
	.section	.nv.info.triton_per_fused_mean_pow_sub_30,"",@"SHT_CUDA_INFO"
	.sectionflags	@""
	.align	4


	//----- nvinfo : EIATTR_CUDA_API_VERSION
	.align		4
        /*0000*/ 	.byte	0x04, 0x37
        /*0002*/ 	.short	(.L_9 - .L_8)
.L_8:
        /*0004*/ 	.word	0x0000007c


	//----- nvinfo : EIATTR_KPARAM_INFO
	.align		4
.L_9:
        /*0008*/ 	.byte	0x04, 0x17
        /*000a*/ 	.short	(.L_11 - .L_10)
.L_10:
        /*000c*/ 	.word	0x00000000
        /*0010*/ 	.short	0x0003
        /*0012*/ 	.short	0x0014
        /*0014*/ 	.byte	0x00, 0xf0, 0x11, 0x00


	//----- nvinfo : EIATTR_KPARAM_INFO
	.align		4
.L_11:
        /*0018*/ 	.byte	0x04, 0x17
        /*001a*/ 	.short	(.L_13 - .L_12)
.L_12:
        /*001c*/ 	.word	0x00000000
        /*0020*/ 	.short	0x0002
        /*0022*/ 	.short	0x0010
        /*0024*/ 	.byte	0x00, 0xf0, 0x11, 0x00


	//----- nvinfo : EIATTR_KPARAM_INFO
	.align		4
.L_13:
        /*0028*/ 	.byte	0x04, 0x17
        /*002a*/ 	.short	(.L_15 - .L_14)
.L_14:
        /*002c*/ 	.word	0x00000000
        /*0030*/ 	.short	0x0001
        /*0032*/ 	.short	0x0008
        /*0034*/ 	.byte	0x00, 0xf4, 0x21, 0x00


	//----- nvinfo : EIATTR_KPARAM_INFO
	.align		4
.L_15:
        /*0038*/ 	.byte	0x04, 0x17
        /*003a*/ 	.short	(.L_17 - .L_16)
.L_16:
        /*003c*/ 	.word	0x00000000
        /*0040*/ 	.short	0x0000
        /*0042*/ 	.short	0x0000
        /*0044*/ 	.byte	0x00, 0xf4, 0x21, 0x00


	//----- nvinfo : EIATTR_SPARSE_MMA_MASK
	.align		4
.L_17:
        /*0048*/ 	.byte	0x03, 0x50
        /*004a*/ 	.short	0x0000


	//----- nvinfo : EIATTR_MAXREG_COUNT
	.align		4
        /*004c*/ 	.byte	0x03, 0x1b
        /*004e*/ 	.short	0x00ff


	//----- nvinfo : EIATTR_COOP_GROUP_MASK_REGIDS
	.align		4
        /*0050*/ 	.byte	0x04, 0x29
        /*0052*/ 	.short	(.L_19 - .L_18)


	//   ....[0]....
.L_18:
        /*0054*/ 	.word	0xffffffff


	//   ....[1]....
        /*0058*/ 	.word	0xffffffff


	//   ....[2]....
        /*005c*/ 	.word	0xffffffff


	//   ....[3]....
        /*0060*/ 	.word	0xffffffff


	//   ....[4]....
        /*0064*/ 	.word	0xffffffff


	//   ....[5]....
        /*0068*/ 	.word	0xffffffff


	//----- nvinfo : EIATTR_COOP_GROUP_INSTR_OFFSETS
	.align		4
.L_19:
        /*006c*/ 	.byte	0x04, 0x28
        /*006e*/ 	.short	(.L_21 - .L_20)


	//   ....[0]....
.L_20:
        /*0070*/ 	.word	0x00000150


	//   ....[1]....
        /*0074*/ 	.word	0x00000180


	//   ....[2]....
        /*0078*/ 	.word	0x000001a0


	//   ....[3]....
        /*007c*/ 	.word	0x000001c0


	//   ....[4]....
        /*0080*/ 	.word	0x000001e0


	//   ....[5]....
        /*0084*/ 	.word	0x00000260


	//----- nvinfo : EIATTR_EXIT_INSTR_OFFSETS
	.align		4
.L_21:
        /*0088*/ 	.byte	0x04, 0x1c
        /*008a*/ 	.short	(.L_23 - .L_22)


	//   ....[0]....
.L_22:
        /*008c*/ 	.word	0x000002a0


	//   ....[1]....
        /*0090*/ 	.word	0x000002f0


	//----- nvinfo : EIATTR_REQNTID
	.align		4
.L_23:
        /*0094*/ 	.byte	0x04, 0x10
        /*0096*/ 	.short	(.L_25 - .L_24)
.L_24:
        /*0098*/ 	.word	0x00000040
        /*009c*/ 	.word	0x00000001
        /*00a0*/ 	.word	0x00000001


	//----- nvinfo : EIATTR_CBANK_PARAM_SIZE
	.align		4
.L_25:
        /*00a4*/ 	.byte	0x03, 0x19
        /*00a6*/ 	.short	0x0018


	//----- nvinfo : EIATTR_PARAM_CBANK
	.align		4
        /*00a8*/ 	.byte	0x04, 0x0a
        /*00aa*/ 	.short	(.L_27 - .L_26)
	.align		4
.L_26:
        /*00ac*/ 	.word	index@(.nv.constant0.triton_per_fused_mean_pow_sub_30)
        /*00b0*/ 	.short	0x0210
        /*00b2*/ 	.short	0x0018


	//----- nvinfo : EIATTR_SW_WAR
	.align		4
.L_27:
        /*00b4*/ 	.byte	0x04, 0x36
        /*00b6*/ 	.short	(.L_29 - .L_28)
.L_28:
        /*00b8*/ 	.word	0x00000008
.L_29:


//--------------------- .nv.callgraph             --------------------------
	.section	.nv.callgraph,"",@"SHT_CUDA_CALLGRAPH"
	.align	4
	.sectionentsize	8
	.align		4
        /*0000*/ 	.word	0x00000000
	.align		4
        /*0004*/ 	.word	0xffffffff
	.align		4
        /*0008*/ 	.word	0x00000000
	.align		4
        /*000c*/ 	.word	0xfffffffe
	.align		4
        /*0010*/ 	.word	0x00000000
	.align		4
        /*0014*/ 	.word	0xfffffffd
	.align		4
        /*0018*/ 	.word	0x00000000
	.align		4
        /*001c*/ 	.word	0xfffffffc


//--------------------- .text.triton_per_fused_mean_pow_sub_30 --------------------------
	.section	.text.triton_per_fused_mean_pow_sub_30,"ax",@progbits
	.sectionflags	@"SHF_BARRIERS=1"
	.align	128
        .global         triton_per_fused_mean_pow_sub_30
        .type           triton_per_fused_mean_pow_sub_30,@function
        .size           triton_per_fused_mean_pow_sub_30,(.L_x_1 - triton_per_fused_mean_pow_sub_30)
        .other          triton_per_fused_mean_pow_sub_30,@"STO_CUDA_ENTRY STV_DEFAULT"
triton_per_fused_mean_pow_sub_30:
.text.triton_per_fused_mean_pow_sub_30:
[----:B------:R-:W0:Y:S02]  /*0000*/  LDC R1, c[0x0][0x28] ;  /* 0x00000a00ff017b82 */ /* 0x000e240000000800 */
[----:B------:R-:W1:Y:S01]  /*0010*/  S2R R12, SR_TID.X ;  /* 0x00000000000c7919 */ /* 0x000e620000002100 */
[----:B------:R-:W2:Y:S01]  /*0020*/  LDC.64 R2, c[0x0][0x210] ;  /* 0x00008400ff027b82 */ /* 0x000ea20000000a00 */
[----:B------:R-:W-:Y:S01]  /*0030*/  IMAD.MOV.U32 R4, RZ, RZ, RZ ;  /* 0x000000ffff047224 */ /* 0x000fe200078e00ff */
[----:B------:R-:W-:Y:S01]  /*0040*/  ULDC.64 UR6, c[0x0][0x208] ;  /* 0x0000820000067ab9 */ /* 0x000fe20000000a00 */
[----:B------:R-:W3:Y:S01]  /*0050*/  S2R R0, SR_CTAID.X ;  /* 0x0000000000007919 */ /* 0x000ee20000002500 */
[----:B-1----:R-:W-:Y:S02]  /*0060*/  LOP3.LUT R5, R12, 0x3f, RZ, 0xc0, !PT ;  /* 0x0000003f0c057812 */ /* 0x002fe400078ec0ff */
[----:B---3--:R-:W-:-:S03]  /*0070*/  ISETP.GE.AND P0, PT, R0, 0x2, PT ;  /* 0x000000020000780c */ /* 0x008fc60003f06270 */
[----:B------:R-:W-:-:S04]  /*0080*/  IMAD R7, R0, 0x40, R5 ;  /* 0x0000004000077824 */ /* 0x000fc800078e0205 */
[----:B--2---:R-:W-:-:S06]  /*0090*/  IMAD.WIDE R2, R7, 0x4, R2 ;  /* 0x0000000407027825 */ /* 0x004fcc00078e0202 */
[----:B------:R1:W2:Y:S01]  /*00a0*/  @!P0 LDG.E R4, desc[UR6][R2.64] ;  /* 0x0000000602048981 */ /* 0x0002a2000c1e1900 */
[----:B------:R-:W3:Y:S01]  /*00b0*/  S2UR UR5, SR_CgaCtaId ;  /* 0x00000000000579c3 */ /* 0x000ee20000008800 */
[C---:B------:R-:W-:Y:S01]  /*00c0*/  LOP3.LUT P1, RZ, R12.reuse, 0x1f, RZ, 0xc0, !PT ;  /* 0x0000001f0cff7812 */ /* 0x040fe2000782c0ff */
[----:B------:R-:W-:Y:S01]  /*00d0*/  UMOV UR4, 0x400 ;  /* 0x0000040000047882 */ /* 0x000fe20000000000 */
[----:B------:R-:W-:Y:S02]  /*00e0*/  ISETP.GE.AND P2, PT, R12, 0x2, PT ;  /* 0x000000020c00780c */ /* 0x000fe40003f46270 */
[----:B-1----:R-:W-:-:S04]  /*00f0*/  SHF.R.U32.HI R2, RZ, 0x3, R12 ;  /* 0x00000003ff027819 */ /* 0x002fc8000001160c */
[----:B------:R-:W-:Y:S01]  /*0100*/  LOP3.LUT R2, R2, 0x4, RZ, 0xc0, !PT ;  /* 0x0000000402027812 */ /* 0x000fe200078ec0ff */
[----:B---3--:R-:W-:Y:S01]  /*0110*/  UPRMT UR4, UR5, 0x654, UR4 ;  /* 0x0000065405047896 */ /* 0x008fe20008000004 */
[----:B--2---:R-:W-:-:S04]  /*0120*/  SEL R4, R4, RZ, !P0 ;  /* 0x000000ff04047207 */ /* 0x004fc80004000000 */
[----:B------:R-:W-:Y:S02]  /*0130*/  FSEL R4, R4, RZ, !P0 ;  /* 0x000000ff04047208 */ /* 0x000fe40004000000 */
[----:B------:R-:W-:-:S03]  /*0140*/  ISETP.EQ.AND P0, PT, R5, RZ, !P0 ;  /* 0x000000ff0500720c */ /* 0x000fc60004702270 */
[----:B------:R-:W1:Y:S02]  /*0150*/  SHFL.BFLY PT, R7, R4, 0x10, 0x1f ;  /* 0x0e001f0004077f89 */ /* 0x000e6400000e0000 */
[----:B-1----:R-:W-:Y:S01]  /*0160*/  FADD R7, R4, R7 ;  /* 0x0000000704077221 */ /* 0x002fe20000000000 */
[----:B------:R-:W-:-:S04]  /*0170*/  LOP3.LUT R4, R12, 0x1, RZ, 0xc0, !PT ;  /* 0x000000010c047812 */ /* 0x000fc800078ec0ff */
[----:B------:R-:W1:Y:S02]  /*0180*/  SHFL.BFLY PT, R6, R7, 0x8, 0x1f ;  /* 0x0d001f0007067f89 */ /* 0x000e6400000e0000 */
[----:B-1----:R-:W-:-:S05]  /*0190*/  FADD R6, R7, R6 ;  /* 0x0000000607067221 */ /* 0x002fca0000000000 */
[----:B------:R-:W1:Y:S02]  /*01a0*/  SHFL.BFLY PT, R9, R6, 0x4, 0x1f ;  /* 0x0c801f0006097f89 */ /* 0x000e6400000e0000 */
[----:B-1----:R-:W-:-:S05]  /*01b0*/  FADD R9, R6, R9 ;  /* 0x0000000906097221 */ /* 0x002fca0000000000 */
[----:B------:R-:W1:Y:S02]  /*01c0*/  SHFL.BFLY PT, R8, R9, 0x2, 0x1f ;  /* 0x0c401f0009087f89 */ /* 0x000e6400000e0000 */
[----:B-1----:R-:W-:-:S05]  /*01d0*/  FADD R8, R9, R8 ;  /* 0x0000000809087221 */ /* 0x002fca0000000000 */
[----:B------:R-:W1:Y:S02]  /*01e0*/  SHFL.BFLY PT, R3, R8, 0x1, 0x1f ;  /* 0x0c201f0008037f89 */ /* 0x000e6400000e0000 */
[----:B-1----:R-:W-:Y:S01]  /*01f0*/  FADD R11, R8, R3 ;  /* 0x00000003080b7221 */ /* 0x002fe20000000000 */
[----:B------:R-:W-:-:S04]  /*0200*/  LEA R3, R12, UR4, 0x2 ;  /* 0x000000040c037c11 */ /* 0x000fc8000f8e10ff */
[----:B------:R-:W-:Y:S01]  /*0210*/  @!P1 STS [R2+UR4], R11 ;  /* 0x0000000b02009988 */ /* 0x000fe20008000804 */
[----:B------:R-:W-:Y:S01]  /*0220*/  BAR.SYNC.DEFER_BLOCKING 0x0 ;  /* 0x0000000000007b1d */ /* 0x000fe20000010000 */
[----:B------:R-:W-:-:S04]  /*0230*/  ISETP.NE.U32.AND P1, PT, R4, 0x1, PT ;  /* 0x000000010400780c */ /* 0x000fc80003f25070 */
[----:B------:R-:W-:Y:S01]  /*0240*/  ISETP.LT.AND P1, PT, R12, 0x2, P1 ;  /* 0x000000020c00780c */ /* 0x000fe20000f21270 */
[----:B------:R-:W1:Y:S04]  /*0250*/  @!P2 LDS R10, [R3] ;  /* 0x00000000030aa984 */ /* 0x000e680000000800 */
[----:B-1----:R-:W1:Y:S02]  /*0260*/  SHFL.BFLY PT, R7, R10, 0x1, 0x1f ;  /* 0x0c201f000a077f89 */ /* 0x002e6400000e0000 */
[----:B-1----:R-:W-:-:S06]  /*0270*/  FADD R4, R10, R7 ;  /* 0x000000070a047221 */ /* 0x002fcc0000000000 */
[----:B------:R1:W-:Y:S01]  /*0280*/  @P1 STS [R3], R4 ;  /* 0x0000000403001388 */ /* 0x0003e20000000800 */
[----:B------:R-:W-:Y:S06]  /*0290*/  BAR.SYNC.DEFER_BLOCKING 0x0 ;  /* 0x0000000000007b1d */ /* 0x000fec0000010000 */
[----:B-1----:R-:W-:Y:S05]  /*02a0*/  @!P0 EXIT ;  /* 0x000000000000894d */ /* 0x002fea0003800000 */
[----:B------:R-:W0:Y:S01]  /*02b0*/  LDS R5, [UR4] ;  /* 0x00000004ff057984 */ /* 0x000e220008000800 */
[----:B------:R-:W1:Y:S02]  /*02c0*/  LDC.64 R2, c[0x0][0x218] ;  /* 0x00008600ff027b82 */ /* 0x000e640000000a00 */
[----:B-1----:R-:W-:-:S05]  /*02d0*/  IMAD.WIDE R2, R0, 0x4, R2 ;  /* 0x0000000400027825 */ /* 0x002fca00078e0202 */
[----:B0-----:R-:W-:Y:S01]  /*02e0*/  STG.E desc[UR6][R2.64], R5 ;  /* 0x0000000502007986 */ /* 0x001fe2000c101906 */
[----:B------:R-:W-:Y:S05]  /*02f0*/  EXIT ;  /* 0x000000000000794d */ /* 0x000fea0003800000 */
.L_x_0:
[----:B------:R-:W-:-:S00]  /*0300*/  BRA `(.L_x_0) ;  /* 0xfffffffc00fc7947 */ /* 0x000fc0000383ffff */
[----:B------:R-:W-:-:S00]  /*0310*/  NOP ;  /* 0x0000000000007918 */ /* 0x000fc00000000000 */
        /* <DEDUP_REMOVED lines=14> */
.L_x_1:


//--------------------- .nv.shared.triton_per_fused_mean_pow_sub_30 --------------------------
	.section	.nv.shared.triton_per_fused_mean_pow_sub_30,"aw",@nobits
	.sectionflags	@""
	.align	16
	.zero		1024


//--------------------- .nv.constant0.triton_per_fused_mean_pow_sub_30 --------------------------
	.section	.nv.constant0.triton_per_fused_mean_pow_sub_30,"a",@progbits
	.sectionflags	@""
	.align	4
.nv.constant0.triton_per_fused_mean_pow_sub_30:
	.zero		552
